//
// Generated by NVIDIA NVVM Compiler
//
// Compiler Build ID: CL-36424714
// Cuda compilation tools, release 13.0, V13.0.88
// Based on NVVM 20.0.0
//

.version 9.0
.target sm_100
.address_size 64

	// .globl	_Z3GPUiiiPiiiiiS_S_

.visible .entry _Z3GPUiiiPiiiiiS_S_(
	.param .u32 _Z3GPUiiiPiiiiiS_S__param_0,
	.param .u32 _Z3GPUiiiPiiiiiS_S__param_1,
	.param .u32 _Z3GPUiiiPiiiiiS_S__param_2,
	.param .u64 .ptr .align 1 _Z3GPUiiiPiiiiiS_S__param_3,
	.param .u32 _Z3GPUiiiPiiiiiS_S__param_4,
	.param .u32 _Z3GPUiiiPiiiiiS_S__param_5,
	.param .u32 _Z3GPUiiiPiiiiiS_S__param_6,
	.param .u32 _Z3GPUiiiPiiiiiS_S__param_7,
	.param .u64 .ptr .align 1 _Z3GPUiiiPiiiiiS_S__param_8,
	.param .u64 .ptr .align 1 _Z3GPUiiiPiiiiiS_S__param_9
)
{
	.reg .pred 	%p<26>;
	.reg .b32 	%r<145>;
	.reg .b64 	%rd<47>;

	ld.param.u32 	%r40, [_Z3GPUiiiPiiiiiS_S__param_1];
	ld.param.u64 	%rd14, [_Z3GPUiiiPiiiiiS_S__param_3];
	ld.param.u32 	%r41, [_Z3GPUiiiPiiiiiS_S__param_4];
	ld.param.u32 	%r42, [_Z3GPUiiiPiiiiiS_S__param_5];
	ld.param.u32 	%r43, [_Z3GPUiiiPiiiiiS_S__param_6];
	ld.param.u32 	%r44, [_Z3GPUiiiPiiiiiS_S__param_7];
	ld.param.u64 	%rd15, [_Z3GPUiiiPiiiiiS_S__param_8];
	ld.param.u64 	%rd16, [_Z3GPUiiiPiiiiiS_S__param_9];
	cvta.to.global.u64 	%rd1, %rd16;
	cvta.to.global.u64 	%rd2, %rd15;
	cvta.to.global.u64 	%rd3, %rd14;
	mov.u32 	%r1, %tid.x;
	setp.lt.s32 	%p1, %r42, 1;
	@%p1 bra 	$L__BB0_23;
	not.b32 	%r47, %r1;
	add.s32 	%r2, %r40, %r47;
	and.b32  	%r3, %r42, 3;
	setp.lt.u32 	%p2, %r42, 4;
	mov.b32 	%r140, 0;
	mov.b32 	%r143, 1;
	@%p2 bra 	$L__BB0_17;
	and.b32  	%r4, %r42, 2147483644;
	sub.s32 	%r136, %r40, %r43;
	mov.b32 	%r140, 0;
	mov.b32 	%r137, 2;
$L__BB0_3:
	add.s32 	%r50, %r137, -1;
	setp.le.s32 	%p3, %r50, %r44;
	selp.u32 	%r51, 1, 0, %p3;
	add.s32 	%r52, %r140, %r51;
	setp.gt.s32 	%p4, %r50, %r43;
	add.s32 	%r53, %r136, 1;
	selp.s32 	%r54, -1, 0, %p4;
	add.s32 	%r9, %r52, %r54;
	min.s32 	%r10, %r50, %r43;
	selp.b32 	%r11, %r53, %r40, %p4;
	setp.ge.s32 	%p5, %r1, %r9;
	@%p5 bra 	$L__BB0_6;
	add.s32 	%r55, %r2, %r10;
	add.s32 	%r56, %r11, %r1;
	mad.lo.s32 	%r57, %r56, %r41, %r55;
	mul.wide.s32 	%rd17, %r57, 4;
	add.s64 	%rd4, %rd3, %rd17;
	ld.global.u32 	%r58, [%rd4+-4];
	sub.s32 	%r59, %r57, %r41;
	mul.wide.s32 	%rd18, %r59, 4;
	add.s64 	%rd5, %rd3, %rd18;
	ld.global.u32 	%r60, [%rd5];
	max.s32 	%r61, %r58, %r60;
	st.global.u32 	[%rd4], %r61;
	sub.s32 	%r62, %r55, %r40;
	sub.s32 	%r63, %r56, %r40;
	mul.wide.s32 	%rd19, %r62, 4;
	add.s64 	%rd20, %rd2, %rd19;
	ld.global.u32 	%r64, [%rd20];
	mul.wide.s32 	%rd21, %r63, 4;
	add.s64 	%rd22, %rd1, %rd21;
	ld.global.u32 	%r65, [%rd22];
	setp.ne.s32 	%p6, %r64, %r65;
	@%p6 bra 	$L__BB0_6;
	ld.global.u32 	%r66, [%rd5+-4];
	add.s32 	%r67, %r66, 1;
	st.global.u32 	[%rd4], %r67;
$L__BB0_6:
	bar.sync 	0;
	setp.le.s32 	%p7, %r137, %r44;
	selp.u32 	%r68, 1, 0, %p7;
	add.s32 	%r69, %r9, %r68;
	setp.gt.s32 	%p8, %r137, %r43;
	add.s32 	%r70, %r136, 2;
	selp.s32 	%r71, -1, 0, %p8;
	add.s32 	%r12, %r69, %r71;
	min.s32 	%r13, %r137, %r43;
	selp.b32 	%r14, %r70, %r40, %p8;
	setp.ge.s32 	%p9, %r1, %r12;
	@%p9 bra 	$L__BB0_9;
	add.s32 	%r72, %r2, %r13;
	add.s32 	%r73, %r14, %r1;
	mad.lo.s32 	%r74, %r73, %r41, %r72;
	mul.wide.s32 	%rd23, %r74, 4;
	add.s64 	%rd6, %rd3, %rd23;
	ld.global.u32 	%r75, [%rd6+-4];
	sub.s32 	%r76, %r74, %r41;
	mul.wide.s32 	%rd24, %r76, 4;
	add.s64 	%rd7, %rd3, %rd24;
	ld.global.u32 	%r77, [%rd7];
	max.s32 	%r78, %r75, %r77;
	st.global.u32 	[%rd6], %r78;
	sub.s32 	%r79, %r72, %r40;
	sub.s32 	%r80, %r73, %r40;
	mul.wide.s32 	%rd25, %r79, 4;
	add.s64 	%rd26, %rd2, %rd25;
	ld.global.u32 	%r81, [%rd26];
	mul.wide.s32 	%rd27, %r80, 4;
	add.s64 	%rd28, %rd1, %rd27;
	ld.global.u32 	%r82, [%rd28];
	setp.ne.s32 	%p10, %r81, %r82;
	@%p10 bra 	$L__BB0_9;
	ld.global.u32 	%r83, [%rd7+-4];
	add.s32 	%r84, %r83, 1;
	st.global.u32 	[%rd6], %r84;
$L__BB0_9:
	add.s32 	%r15, %r137, 1;
	bar.sync 	0;
	setp.le.s32 	%p11, %r15, %r44;
	selp.u32 	%r85, 1, 0, %p11;
	add.s32 	%r86, %r12, %r85;
	setp.gt.s32 	%p12, %r15, %r43;
	add.s32 	%r87, %r136, 3;
	selp.s32 	%r88, -1, 0, %p12;
	add.s32 	%r16, %r86, %r88;
	min.s32 	%r17, %r15, %r43;
	selp.b32 	%r18, %r87, %r40, %p12;
	setp.ge.s32 	%p13, %r1, %r16;
	@%p13 bra 	$L__BB0_12;
	add.s32 	%r89, %r2, %r17;
	add.s32 	%r90, %r18, %r1;
	mad.lo.s32 	%r91, %r90, %r41, %r89;
	mul.wide.s32 	%rd29, %r91, 4;
	add.s64 	%rd8, %rd3, %rd29;
	ld.global.u32 	%r92, [%rd8+-4];
	sub.s32 	%r93, %r91, %r41;
	mul.wide.s32 	%rd30, %r93, 4;
	add.s64 	%rd9, %rd3, %rd30;
	ld.global.u32 	%r94, [%rd9];
	max.s32 	%r95, %r92, %r94;
	st.global.u32 	[%rd8], %r95;
	sub.s32 	%r96, %r89, %r40;
	sub.s32 	%r97, %r90, %r40;
	mul.wide.s32 	%rd31, %r96, 4;
	add.s64 	%rd32, %rd2, %rd31;
	ld.global.u32 	%r98, [%rd32];
	mul.wide.s32 	%rd33, %r97, 4;
	add.s64 	%rd34, %rd1, %rd33;
	ld.global.u32 	%r99, [%rd34];
	setp.ne.s32 	%p14, %r98, %r99;
	@%p14 bra 	$L__BB0_12;
	ld.global.u32 	%r100, [%rd9+-4];
	add.s32 	%r101, %r100, 1;
	st.global.u32 	[%rd8], %r101;
$L__BB0_12:
	bar.sync 	0;
	add.s32 	%r19, %r15, 1;
	setp.le.s32 	%p15, %r19, %r44;
	selp.u32 	%r102, 1, 0, %p15;
	add.s32 	%r103, %r16, %r102;
	setp.gt.s32 	%p16, %r19, %r43;
	add.s32 	%r136, %r136, 4;
	selp.s32 	%r104, -1, 0, %p16;
	add.s32 	%r140, %r103, %r104;
	add.s32 	%r105, %r137, 2;
	min.s32 	%r22, %r105, %r43;
	selp.b32 	%r23, %r136, %r40, %p16;
	setp.ge.s32 	%p17, %r1, %r140;
	@%p17 bra 	$L__BB0_15;
	add.s32 	%r106, %r2, %r22;
	add.s32 	%r107, %r23, %r1;
	mad.lo.s32 	%r108, %r107, %r41, %r106;
	mul.wide.s32 	%rd35, %r108, 4;
	add.s64 	%rd10, %rd3, %rd35;
	ld.global.u32 	%r109, [%rd10+-4];
	sub.s32 	%r110, %r108, %r41;
	mul.wide.s32 	%rd36, %r110, 4;
	add.s64 	%rd11, %rd3, %rd36;
	ld.global.u32 	%r111, [%rd11];
	max.s32 	%r112, %r109, %r111;
	st.global.u32 	[%rd10], %r112;
	sub.s32 	%r113, %r106, %r40;
	sub.s32 	%r114, %r107, %r40;
	mul.wide.s32 	%rd37, %r113, 4;
	add.s64 	%rd38, %rd2, %rd37;
	ld.global.u32 	%r115, [%rd38];
	mul.wide.s32 	%rd39, %r114, 4;
	add.s64 	%rd40, %rd1, %rd39;
	ld.global.u32 	%r116, [%rd40];
	setp.ne.s32 	%p18, %r115, %r116;
	@%p18 bra 	$L__BB0_15;
	ld.global.u32 	%r117, [%rd11+-4];
	add.s32 	%r118, %r117, 1;
	st.global.u32 	[%rd10], %r118;
$L__BB0_15:
	bar.sync 	0;
	add.s32 	%r137, %r137, 4;
	setp.ne.s32 	%p19, %r19, %r4;
	@%p19 bra 	$L__BB0_3;
	add.s32 	%r143, %r137, -1;
$L__BB0_17:
	setp.eq.s32 	%p20, %r3, 0;
	@%p20 bra 	$L__BB0_23;
	add.s32 	%r119, %r143, %r40;
	sub.s32 	%r142, %r119, %r43;
	neg.s32 	%r141, %r3;
$L__BB0_19:
	.pragma "nounroll";
	setp.le.s32 	%p21, %r143, %r44;
	selp.u32 	%r120, 1, 0, %p21;
	add.s32 	%r121, %r140, %r120;
	setp.gt.s32 	%p22, %r143, %r43;
	selp.s32 	%r122, -1, 0, %p22;
	add.s32 	%r140, %r121, %r122;
	min.s32 	%r35, %r143, %r43;
	selp.b32 	%r36, %r142, %r40, %p22;
	setp.ge.s32 	%p23, %r1, %r140;
	@%p23 bra 	$L__BB0_22;
	add.s32 	%r123, %r2, %r35;
	add.s32 	%r124, %r36, %r1;
	mad.lo.s32 	%r125, %r124, %r41, %r123;
	mul.wide.s32 	%rd41, %r125, 4;
	add.s64 	%rd12, %rd3, %rd41;
	ld.global.u32 	%r126, [%rd12+-4];
	sub.s32 	%r127, %r125, %r41;
	mul.wide.s32 	%rd42, %r127, 4;
	add.s64 	%rd13, %rd3, %rd42;
	ld.global.u32 	%r128, [%rd13];
	max.s32 	%r129, %r126, %r128;
	st.global.u32 	[%rd12], %r129;
	sub.s32 	%r130, %r123, %r40;
	sub.s32 	%r131, %r124, %r40;
	mul.wide.s32 	%rd43, %r130, 4;
	add.s64 	%rd44, %rd2, %rd43;
	ld.global.u32 	%r132, [%rd44];
	mul.wide.s32 	%rd45, %r131, 4;
	add.s64 	%rd46, %rd1, %rd45;
	ld.global.u32 	%r133, [%rd46];
	setp.ne.s32 	%p24, %r132, %r133;
	@%p24 bra 	$L__BB0_22;
	ld.global.u32 	%r134, [%rd13+-4];
	add.s32 	%r135, %r134, 1;
	st.global.u32 	[%rd12], %r135;
$L__BB0_22:
	add.s32 	%r143, %r143, 1;
	bar.sync 	0;
	add.s32 	%r142, %r142, 1;
	add.s32 	%r141, %r141, 1;
	setp.ne.s32 	%p25, %r141, 0;
	@%p25 bra 	$L__BB0_19;
$L__BB0_23:
	ret;

}


// ===== COMPILED SASS (sm_100) =====

	.target	sm_100

	.elftype	@"ET_EXEC"


//--------------------- .note.nv.tkinfo           --------------------------
	.section	.note.nv.tkinfo,"",@"SHT_NOTE"
	.sectionflags	@"SHF_NOTE_NV_TKINFO"
	.tkinfo
        /*0018*/ 	.word	0x00000002
        /*0030*/ 	.string	""
        /*0030*/ 	.string	"ptxas"
        /*0030*/ 	.string	"Cuda compilation tools, release 13.0, V13.0.88"
        /*0030*/ 	.string	"Build cuda_13.0.r13.0/compiler.36424714_0"
        /*0030*/ 	.string	"-arch sm_100 -m 64 "



//--------------------- .note.nv.cuinfo           --------------------------
	.section	.note.nv.cuinfo,"",@"SHT_NOTE"
	.sectionflags	@"SHF_NOTE_NV_CUINFO"
        /*0018*/ 	.short	0x0002
        /*001a*/ 	.short	0x0064
        /*001c*/ 	.short	0x0082
	.zero		2


//--------------------- .nv.info                  --------------------------
	.section	.nv.info,"",@"SHT_CUDA_INFO"
	.align	4


	//----- nvinfo : EIATTR_REGCOUNT
	.align		4
        /*0000*/ 	.byte	0x04, 0x2f
        /*0002*/ 	.short	(.L_1 - .L_0)
	.align		4
.L_0:
        /*0004*/ 	.word	index@(_Z3GPUiiiPiiiiiS_S_)
        /*0008*/ 	.word	0x00000020


	//----- nvinfo : EIATTR_FRAME_SIZE
	.align		4
.L_1:
        /*000c*/ 	.byte	0x04, 0x11
        /*000e*/ 	.short	(.L_3 - .L_2)
	.align		4
.L_2:
        /*0010*/ 	.word	index@(_Z3GPUiiiPiiiiiS_S_)
        /*0014*/ 	.word	0x00000000


	//----- nvinfo : EIATTR_MIN_STACK_SIZE
	.align		4
.L_3:
        /*0018*/ 	.byte	0x04, 0x12
        /*001a*/ 	.short	(.L_5 - .L_4)
	.align		4
.L_4:
        /*001c*/ 	.word	index@(_Z3GPUiiiPiiiiiS_S_)
        /*0020*/ 	.word	0x00000000
.L_5:


//--------------------- .nv.compat                --------------------------
	.section	.nv.compat,"",@"SHT_CUDA_COMPAT_INFO"
	.align	4
        /*0000*/ 	.byte	0x02, 0x09, 0x00, 0x00, 0x02, 0x02, 0x01, 0x00, 0x02, 0x05, 0x05, 0x00, 0x03, 0x07, 0x01, 0x01
        /*0010*/ 	.byte	0x02, 0x03, 0x00, 0x00, 0x02, 0x06, 0x01, 0x00, 0x04, 0x0b, 0x08, 0x00, 0x09, 0x00, 0x00, 0x00
        /*0020*/ 	.byte	0x00, 0x00, 0x00, 0x00


//--------------------- .nv.info._Z3GPUiiiPiiiiiS_S_ --------------------------
	.section	.nv.info._Z3GPUiiiPiiiiiS_S_,"",@"SHT_CUDA_INFO"
	.sectionflags	@""
	.align	4


	//----- nvinfo : EIATTR_CUDA_API_VERSION
	.align		4
        /*0000*/ 	.byte	0x04, 0x37
        /*0002*/ 	.short	(.L_7 - .L_6)
.L_6:
        /*0004*/ 	.word	0x00000082


	//----- nvinfo : EIATTR_KPARAM_INFO
	.align		4
.L_7:
        /*0008*/ 	.byte	0x04, 0x17
        /*000a*/ 	.short	(.L_9 - .L_8)
.L_8:
        /*000c*/ 	.word	0x00000000
        /*0010*/ 	.short	0x0009
        /*0012*/ 	.short	0x0030
        /*0014*/ 	.byte	0x00, 0xf5, 0x21, 0x00


	//----- nvinfo : EIATTR_KPARAM_INFO
	.align		4
.L_9:
        /*0018*/ 	.byte	0x04, 0x17
        /*001a*/ 	.short	(.L_11 - .L_10)
.L_10:
        /*001c*/ 	.word	0x00000000
        /*0020*/ 	.short	0x0008
        /*0022*/ 	.short	0x0028
        /*0024*/ 	.byte	0x00, 0xf5, 0x21, 0x00


	//----- nvinfo : EIATTR_KPARAM_INFO
	.align		4
.L_11:
        /*0028*/ 	.byte	0x04, 0x17
        /*002a*/ 	.short	(.L_13 - .L_12)
.L_12:
        /*002c*/ 	.word	0x00000000
        /*0030*/ 	.short	0x0007
        /*0032*/ 	.short	0x0024
        /*0034*/ 	.byte	0x00, 0xf0, 0x11, 0x00


	//----- nvinfo : EIATTR_KPARAM_INFO
	.align		4
.L_13:
        /*0038*/ 	.byte	0x04, 0x17
        /*003a*/ 	.short	(.L_15 - .L_14)
.L_14:
        /*003c*/ 	.word	0x00000000
        /*0040*/ 	.short	0x0006
        /*0042*/ 	.short	0x0020
        /*0044*/ 	.byte	0x00, 0xf0, 0x11, 0x00


	//----- nvinfo : EIATTR_KPARAM_INFO
	.align		4
.L_15:
        /*0048*/ 	.byte	0x04, 0x17
        /*004a*/ 	.short	(.L_17 - .L_16)
.L_16:
        /*004c*/ 	.word	0x00000000
        /*0050*/ 	.short	0x0005
        /*0052*/ 	.short	0x001c
        /*0054*/ 	.byte	0x00, 0xf0, 0x11, 0x00


	//----- nvinfo : EIATTR_KPARAM_INFO
	.align		4
.L_17:
        /*0058*/ 	.byte	0x04, 0x17
        /*005a*/ 	.short	(.L_19 - .L_18)
.L_18:
        /*005c*/ 	.word	0x00000000
        /*0060*/ 	.short	0x0004
        /*0062*/ 	.short	0x0018
        /*0064*/ 	.byte	0x00, 0xf0, 0x11, 0x00


	//----- nvinfo : EIATTR_KPARAM_INFO
	.align		4
.L_19:
        /*0068*/ 	.byte	0x04, 0x17
        /*006a*/ 	.short	(.L_21 - .L_20)
.L_20:
        /*006c*/ 	.word	0x00000000
        /*0070*/ 	.short	0x0003
        /*0072*/ 	.short	0x0010
        /*0074*/ 	.byte	0x00, 0xf5, 0x21, 0x00


	//----- nvinfo : EIATTR_KPARAM_INFO
	.align		4
.L_21:
        /*0078*/ 	.byte	0x04, 0x17
        /*007a*/ 	.short	(.L_23 - .L_22)
.L_22:
        /*007c*/ 	.word	0x00000000
        /*0080*/ 	.short	0x0002
        /*0082*/ 	.short	0x0008
        /*0084*/ 	.byte	0x00, 0xf0, 0x11, 0x00


	//----- nvinfo : EIATTR_KPARAM_INFO
	.align		4
.L_23:
        /*0088*/ 	.byte	0x04, 0x17
        /*008a*/ 	.short	(.L_25 - .L_24)
.L_24:
        /*008c*/ 	.word	0x00000000
        /*0090*/ 	.short	0x0001
        /*0092*/ 	.short	0x0004
        /*0094*/ 	.byte	0x00, 0xf0, 0x11, 0x00


	//----- nvinfo : EIATTR_KPARAM_INFO
	.align		4
.L_25:
        /*0098*/ 	.byte	0x04, 0x17
        /*009a*/ 	.short	(.L_27 - .L_26)
.L_26:
        /*009c*/ 	.word	0x00000000
        /*00a0*/ 	.short	0x0000
        /*00a2*/ 	.short	0x0000
        /*00a4*/ 	.byte	0x00, 0xf0, 0x11, 0x00


	//----- nvinfo : EIATTR_SPARSE_MMA_MASK
	.align		4
.L_27:
        /*00a8*/ 	.byte	0x03, 0x50
        /*00aa*/ 	.short	0x0000


	//----- nvinfo : EIATTR_MAXREG_COUNT
	.align		4
        /*00ac*/ 	.byte	0x03, 0x1b
        /*00ae*/ 	.short	0x00ff


	//----- nvinfo : EIATTR_NUM_BARRIERS
	.align		4
        /*00b0*/ 	.byte	0x02, 0x4c
        /*00b2*/ 	.byte	0x01
	.zero		1


	//----- nvinfo : EIATTR_MERCURY_ISA_VERSION
	.align		4
        /*00b4*/ 	.byte	0x03, 0x5f
        /*00b6*/ 	.short	0x0101


	//----- nvinfo : EIATTR_VRC_CTA_INIT_COUNT
	.align		4
        /*00b8*/ 	.byte	0x02, 0x4a
	.zero		1
	.zero		1


	//----- nvinfo : EIATTR_EXIT_INSTR_OFFSETS
	.align		4
        /*00bc*/ 	.byte	0x04, 0x1c
        /*00be*/ 	.short	(.L_29 - .L_28)


	//   ....[0]....
.L_28:
        /*00c0*/ 	.word	0x00000030


	//   ....[1]....
        /*00c4*/ 	.word	0x00000ae0


	//   ....[2]....
        /*00c8*/ 	.word	0x00000df0


	//----- nvinfo : EIATTR_CRS_STACK_SIZE
	.align		4
.L_29:
        /*00cc*/ 	.byte	0x04, 0x1e
        /*00ce*/ 	.short	(.L_31 - .L_30)
.L_30:
        /*00d0*/ 	.word	0x00000000


	//----- nvinfo : EIATTR_CBANK_PARAM_SIZE
	.align		4
.L_31:
        /*00d4*/ 	.byte	0x03, 0x19
        /*00d6*/ 	.short	0x0038


	//----- nvinfo : EIATTR_PARAM_CBANK
	.align		4
        /*00d8*/ 	.byte	0x04, 0x0a
        /*00da*/ 	.short	(.L_33 - .L_32)
	.align		4
.L_32:
        /*00dc*/ 	.word	index@(.nv.constant0._Z3GPUiiiPiiiiiS_S_)
        /*00e0*/ 	.short	0x0380
        /*00e2*/ 	.short	0x0038


	//----- nvinfo : EIATTR_SW_WAR
	.align		4
.L_33:
        /*00e4*/ 	.byte	0x04, 0x36
        /*00e6*/ 	.short	(.L_35 - .L_34)
.L_34:
        /*00e8*/ 	.word	0x00000008
.L_35:


//--------------------- .nv.callgraph             --------------------------
	.section	.nv.callgraph,"",@"SHT_CUDA_CALLGRAPH"
	.align	4
	.sectionentsize	8
	.align		4
        /*0000*/ 	.word	0x00000000
	.align		4
        /*0004*/ 	.word	0xffffffff
	.align		4
        /*0008*/ 	.word	0x00000000
	.align		4
        /*000c*/ 	.word	0xfffffffe
	.align		4
        /*0010*/ 	.word	0x00000000
	.align		4
        /*0014*/ 	.word	0xfffffffd
	.align		4
        /*0018*/ 	.word	0x00000000
	.align		4
        /*001c*/ 	.word	0xfffffffc


//--------------------- .text._Z3GPUiiiPiiiiiS_S_ --------------------------
	.section	.text._Z3GPUiiiPiiiiiS_S_,"ax",@progbits
	.align	128
        .global         _Z3GPUiiiPiiiiiS_S_
        .type           _Z3GPUiiiPiiiiiS_S_,@function
        .size           _Z3GPUiiiPiiiiiS_S_,(.L_x_14 - _Z3GPUiiiPiiiiiS_S_)
        .other          _Z3GPUiiiPiiiiiS_S_,@"STO_CUDA_ENTRY STV_DEFAULT"
_Z3GPUiiiPiiiiiS_S_:
.text._Z3GPUiiiPiiiiiS_S_:
[----:B------:R-:W-:Y:S08]  /*0000*/  LDC R1, c[0x0][0x37c] ;  /* 0x0000df00ff017b82 */ /* 0x000ff00000000800 */
[----:B------:R-:W0:Y:S02]  /*0010*/  LDC R4, c[0x0][0x39c] ;  /* 0x0000e700ff047b82 */ /* 0x000e240000000800 */
[----:B0-----:R-:W-:-:S13]  /*0020*/  ISETP.GE.AND P0, PT, R4, 0x1, PT ;  /* 0x000000010400780c */ /* 0x001fda0003f06270 */
[----:B------:R-:W-:Y:S05]  /*0030*/  @!P0 EXIT ;  /* 0x000000000000894d */ /* 0x000fea0003800000 */
[----:B------:R-:W0:Y:S01]  /*0040*/  S2R R0, SR_TID.X ;  /* 0x0000000000007919 */ /* 0x000e220000002100 */
[----:B------:R-:W1:Y:S01]  /*0050*/  LDCU UR4, c[0x0][0x384] ;  /* 0x00007080ff0477ac */ /* 0x000e620008000800 */
[C---:B------:R-:W-:Y:S01]  /*0060*/  ISETP.GE.U32.AND P0, PT, R4.reuse, 0x4, PT ;  /* 0x000000040400780c */ /* 0x040fe20003f06070 */
[----:B------:R-:W-:Y:S01]  /*0070*/  IMAD.MOV.U32 R7, RZ, RZ, RZ ;  /* 0x000000ffff077224 */ /* 0x000fe200078e00ff */
[----:B------:R-:W-:Y:S01]  /*0080*/  LOP3.LUT R2, R4, 0x3, RZ, 0xc0, !PT ;  /* 0x0000000304027812 */ /* 0x000fe200078ec0ff */
[----:B------:R-:W2:Y:S01]  /*0090*/  LDCU.64 UR6, c[0x0][0x358] ;  /* 0x00006b00ff0677ac */ /* 0x000ea20008000a00 */
[----:B------:R-:W-:Y:S01]  /*00a0*/  IMAD.MOV.U32 R23, RZ, RZ, 0x1 ;  /* 0x00000001ff177424 */ /* 0x000fe200078e00ff */
[----:B0-----:R-:W-:-:S04]  /*00b0*/  LOP3.LUT R3, RZ, R0, RZ, 0x33, !PT ;  /* 0x00000000ff037212 */ /* 0x001fc800078e33ff */
[----:B-1----:R-:W-:-:S04]  /*00c0*/  IADD3 R3, PT, PT, R3, UR4, RZ ;  /* 0x0000000403037c10 */ /* 0x002fc8000fffe0ff */
[----:B--2---:R-:W-:Y:S05]  /*00d0*/  @!P0 BRA `(.L_x_0) ;  /* 0x00000008007c8947 */ /* 0x004fea0003800000 */
[----:B------:R-:W0:Y:S01]  /*00e0*/  LDC R6, c[0x0][0x3a0] ;  /* 0x0000e800ff067b82 */ /* 0x000e220000000800 */
[----:B------:R-:W-:Y:S01]  /*00f0*/  LOP3.LUT R4, R4, 0x7ffffffc, RZ, 0xc0, !PT ;  /* 0x7ffffffc04047812 */ /* 0x000fe200078ec0ff */
[----:B------:R-:W-:Y:S01]  /*0100*/  IMAD.MOV.U32 R7, RZ, RZ, RZ ;  /* 0x000000ffff077224 */ /* 0x000fe200078e00ff */
[----:B------:R-:W1:Y:S01]  /*0110*/  LDCU UR8, c[0x0][0x398] ;  /* 0x00007300ff0877ac */ /* 0x000e620008000800 */
[----:B------:R-:W-:Y:S01]  /*0120*/  IMAD.MOV.U32 R5, RZ, RZ, 0x2 ;  /* 0x00000002ff057424 */ /* 0x000fe200078e00ff */
[----:B------:R-:W2:Y:S03]  /*0130*/  LDCU UR5, c[0x0][0x384] ;  /* 0x00007080ff0577ac */ /* 0x000ea60008000800 */
[----:B------:R-:W3:Y:S08]  /*0140*/  LDC.64 R14, c[0x0][0x390] ;  /* 0x0000e400ff0e7b82 */ /* 0x000ef00000000a00 */
[----:B------:R-:W4:Y:S08]  /*0150*/  LDC.64 R12, c[0x0][0x3a8] ;  /* 0x0000ea00ff0c7b82 */ /* 0x000f300000000a00 */
[----:B------:R-:W1:Y:S01]  /*0160*/  LDC.64 R10, c[0x0][0x3b0] ;  /* 0x0000ec00ff0a7b82 */ /* 0x000e620000000a00 */
[----:B0-----:R-:W-:-:S07]  /*0170*/  IADD3 R6, PT, PT, -R6, UR4, RZ ;  /* 0x0000000406067c10 */ /* 0x001fce000fffe1ff */
[----:B--2---:R-:W0:Y:S02]  /*0180*/  LDC.64 R8, c[0x0][0x3a0] ;  /* 0x0000e800ff087b82 */ /* 0x004e240000000a00 */
.L_x_9:
[----:B0-----:R-:W-:Y:S01]  /*0190*/  IADD3 R17, PT, PT, R5, -0x1, RZ ;  /* 0xffffffff05117810 */ /* 0x001fe20007ffe0ff */
[----:B------:R-:W-:Y:S01]  /*01a0*/  VIADD R16, R7, 0x1 ;  /* 0x0000000107107836 */ /* 0x000fe20000000000 */
[-C--:B0-----:R-:W-:Y:S01]  /*01b0*/  ISETP.GT.AND P2, PT, R5, R9.reuse, PT ;  /* 0x000000090500720c */ /* 0x081fe20003f44270 */
[----:B------:R-:W-:Y:S01]  /*01c0*/  UMOV UR4, UR5 ;  /* 0x0000000500047c82 */ /* 0x000fe20008000000 */
[C---:B------:R-:W-:Y:S01]  /*01d0*/  ISETP.GT.AND P1, PT, R17.reuse, R9, PT ;  /* 0x000000091100720c */ /* 0x040fe20003f24270 */
[----:B------:R-:W-:Y:S01]  /*01e0*/  BSSY.RECONVERGENT B0, `(.L_x_1) ;  /* 0x0000025000007945 */ /* 0x000fe20003800200 */
[----:B------:R-:W-:-:S11]  /*01f0*/  ISETP.GT.AND P0, PT, R17, R8, PT ;  /* 0x000000081100720c */ /* 0x000fd60003f04270 */
[----:B------:R-:W-:Y:S01]  /*0200*/  @P1 IMAD.MOV R16, RZ, RZ, R7 ;  /* 0x000000ffff101224 */ /* 0x000fe200078e0207 */
[----:B------:R-:W-:-:S04]  /*0210*/  ISETP.GT.AND P1, PT, R5, R8, PT ;  /* 0x000000080500720c */ /* 0x000fc80003f24270 */
[----:B------:R-:W-:Y:S01]  /*0220*/  IADD3 R19, PT, PT, R16, -0x1, RZ ;  /* 0xffffffff10137810 */ /* 0x000fe20007ffe0ff */
[----:B------:R-:W-:-:S04]  /*0230*/  @!P0 IMAD.MOV R19, RZ, RZ, R16 ;  /* 0x000000ffff138224 */ /* 0x000fc800078e0210 */
[C---:B------:R-:W-:Y:S01]  /*0240*/  VIADD R16, R19.reuse, 0x1 ;  /* 0x0000000113107836 */ /* 0x040fe20000000000 */
[----:B------:R-:W-:Y:S02]  /*0250*/  ISETP.GE.AND P3, PT, R0, R19, PT ;  /* 0x000000130000720c */ /* 0x000fe40003f66270 */
[----:B------:R-:W-:-:S05]  /*0260*/  @P2 IADD3 R16, PT, PT, R19, RZ, RZ ;  /* 0x000000ff13102210 */ /* 0x000fca0007ffe0ff */
[----:B------:R-:W-:Y:S02]  /*0270*/  VIADD R7, R16, 0xffffffff ;  /* 0xffffffff10077836 */ /* 0x000fe40000000000 */
[----:B------:R-:W-:Y:S01]  /*0280*/  @!P1 IMAD.MOV R7, RZ, RZ, R16 ;  /* 0x000000ffff079224 */ /* 0x000fe200078e0210 */
[----:B------:R-:W-:-:S04]  /*0290*/  IADD3 R16, PT, PT, R6, 0x1, RZ ;  /* 0x0000000106107810 */ /* 0x000fc80007ffe0ff */
[----:B------:R-:W-:Y:S02]  /*02a0*/  ISETP.GE.AND P2, PT, R0, R7, PT ;  /* 0x000000070000720c */ /* 0x000fe40003f46270 */
[----:B------:R-:W-:Y:S01]  /*02b0*/  SEL R21, R16, UR4, P0 ;  /* 0x0000000410157c07 */ /* 0x000fe20008000000 */
[----:B------:R-:W-:Y:S10]  /*02c0*/  @P3 BRA `(.L_x_2) ;  /* 0x0000000000583947 */ /* 0x000ff40003800000 */
[----:B------:R-:W-:Y:S01]  /*02d0*/  VIMNMX R20, PT, PT, R17, R8, PT ;  /* 0x0000000811147248 */ /* 0x000fe20003fe0100 */
[----:B------:R-:W-:-:S04]  /*02e0*/  IMAD.IADD R21, R21, 0x1, R0 ;  /* 0x0000000115157824 */ /* 0x000fc800078e0200 */
[----:B------:R-:W-:-:S04]  /*02f0*/  IMAD.IADD R20, R3, 0x1, R20 ;  /* 0x0000000103147824 */ /* 0x000fc800078e0214 */
[----:B-1----:R-:W-:-:S05]  /*0300*/  IMAD R17, R21, UR8, R20 ;  /* 0x0000000815117c24 */ /* 0x002fca000f8e0214 */
[C---:B------:R-:W-:Y:S01]  /*0310*/  IADD3 R19, PT, PT, R17.reuse, -UR8, RZ ;  /* 0x8000000811137c10 */ /* 0x040fe2000fffe0ff */
[----:B---3--:R-:W-:-:S04]  /*0320*/  IMAD.WIDE R16, R17, 0x4, R14 ;  /* 0x0000000411107825 */ /* 0x008fc800078e020e */
[----:B------:R-:W-:Y:S01]  /*0330*/  IMAD.WIDE R18, R19, 0x4, R14 ;  /* 0x0000000413127825 */ /* 0x000fe200078e020e */
[----:B------:R-:W2:Y:S04]  /*0340*/  LDG.E R22, desc[UR6][R16.64+-0x4] ;  /* 0xfffffc0610167981 */ /* 0x000ea8000c1e1900 */
[----:B------:R-:W2:Y:S01]  /*0350*/  LDG.E R23, desc[UR6][R18.64] ;  /* 0x0000000612177981 */ /* 0x000ea2000c1e1900 */
[----:B------:R-:W-:Y:S02]  /*0360*/  VIADD R27, R20, -UR4 ;  /* 0x80000004141b7c36 */ /* 0x000fe40008000000 */
[----:B------:R-:W-:-:S04]  /*0370*/  VIADD R21, R21, -UR4 ;  /* 0x8000000415157c36 */ /* 0x000fc80008000000 */
[----:B------:R-:W-:Y:S01]  /*0380*/  IMAD.WIDE R20, R21, 0x4, R10 ;  /* 0x0000000415147825 */ /* 0x000fe200078e020a */
[----:B--2---:R-:W-:-:S03]  /*0390*/  VIMNMX R25, PT, PT, R22, R23, !PT ;  /* 0x0000001716197248 */ /* 0x004fc60007fe0100 */
[----:B----4-:R-:W-:Y:S02]  /*03a0*/  IMAD.WIDE R22, R27, 0x4, R12 ;  /* 0x000000041b167825 */ /* 0x010fe400078e020c */
[----:B------:R0:W-:Y:S04]  /*03b0*/  STG.E desc[UR6][R16.64], R25 ;  /* 0x0000001910007986 */ /* 0x0001e8000c101906 */
[----:B------:R-:W2:Y:S04]  /*03c0*/  LDG.E R22, desc[UR6][R22.64] ;  /* 0x0000000616167981 */ /* 0x000ea8000c1e1900 */
[----:B------:R-:W2:Y:S02]  /*03d0*/  LDG.E R21, desc[UR6][R20.64] ;  /* 0x0000000614157981 */ /* 0x000ea4000c1e1900 */
[----:B--2---:R-:W-:-:S13]  /*03e0*/  ISETP.NE.AND P0, PT, R22, R21, PT ;  /* 0x000000151600720c */ /* 0x004fda0003f05270 */
[----:B0-----:R-:W-:Y:S05]  /*03f0*/  @P0 BRA `(.L_x_2) ;  /* 0x00000000000c0947 */ /* 0x001fea0003800000 */
[----:B------:R-:W2:Y:S02]  /*0400*/  LDG.E R18, desc[UR6][R18.64+-0x4] ;  /* 0xfffffc0612127981 */ /* 0x000ea4000c1e1900 */
[----:B--2---:R-:W-:-:S05]  /*0410*/  IADD3 R21, PT, PT, R18, 0x1, RZ ;  /* 0x0000000112157810 */ /* 0x004fca0007ffe0ff */
[----:B------:R0:W-:Y:S02]  /*0420*/  STG.E desc[UR6][R16.64], R21 ;  /* 0x0000001510007986 */ /* 0x0001e4000c101906 */
.L_x_2:
[----:B-1----:R-:W-:Y:S05]  /*0430*/  BSYNC.RECONVERGENT B0 ;  /* 0x0000000000007941 */ /* 0x002fea0003800200 */
.L_x_1:
[----:B0-----:R-:W-:Y:S01]  /*0440*/  VIADD R16, R6, 0x2 ;  /* 0x0000000206107836 */ /* 0x001fe20000000000 */
[----:B------:R-:W-:Y:S04]  /*0450*/  BAR.SYNC.DEFER_BLOCKING 0x0 ;  /* 0x0000000000007b1d */ /* 0x000fe80000010000 */
[----:B------:R-:W-:Y:S02]  /*0460*/  SEL R21, R16, UR4, P1 ;  /* 0x0000000410157c07 */ /* 0x000fe40008800000 */
[----:B------:R-:W-:Y:S04]  /*0470*/  BSSY.RECONVERGENT B0, `(.L_x_3) ;  /* 0x0000018000007945 */ /* 0x000fe80003800200 */
[----:B------:R-:W-:Y:S05]  /*0480*/  @P2 BRA `(.L_x_4) ;  /* 0x0000000000582947 */ /* 0x000fea0003800000 */
[----:B------:R-:W-:Y:S01]  /*0490*/  VIMNMX R20, PT, PT, R5, R8, PT ;  /* 0x0000000805147248 */ /* 0x000fe20003fe0100 */
[----:B------:R-:W-:-:S03]  /*04a0*/  IMAD.IADD R21, R21, 0x1, R0 ;  /* 0x0000000115157824 */ /* 0x000fc600078e0200 */
[----:B------:R-:W-:-:S05]  /*04b0*/  IADD3 R20, PT, PT, R3, R20, RZ ;  /* 0x0000001403147210 */ /* 0x000fca0007ffe0ff */
[----:B------:R-:W-:-:S04]  /*04c0*/  IMAD R17, R21, UR8, R20 ;  /* 0x0000000815117c24 */ /* 0x000fc8000f8e0214 */
[C---:B------:R-:W-:Y:S02]  /*04d0*/  VIADD R19, R17.reuse, -UR8 ;  /* 0x8000000811137c36 */ /* 0x040fe40008000000 */
[----:B---3--:R-:W-:-:S04]  /*04e0*/  IMAD.WIDE R16, R17, 0x4, R14 ;  /* 0x0000000411107825 */ /* 0x008fc800078e020e */
[----:B------:R-:W-:Y:S01]  /*04f0*/  IMAD.WIDE R18, R19, 0x4, R14 ;  /* 0x0000000413127825 */ /* 0x000fe200078e020e */
[----:B------:R-:W2:Y:S04]  /*0500*/  LDG.E R22, desc[UR6][R16.64+-0x4] ;  /* 0xfffffc0610167981 */ /* 0x000ea8000c1e1900 */
[----:B------:R-:W2:Y:S01]  /*0510*/  LDG.E R23, desc[UR6][R18.64] ;  /* 0x0000000612177981 */ /* 0x000ea2000c1e1900 */
[----:B------:R-:W-:Y:S01]  /*0520*/  IADD3 R29, PT, PT, R21, -UR4, RZ ;  /* 0x80000004151d7c10 */ /* 0x000fe2000fffe0ff */
[----:B------:R-:W-:-:S04]  /*0530*/  VIADD R27, R20, -UR4 ;  /* 0x80000004141b7c36 */ /* 0x000fc80008000000 */
[----:B----4-:R-:W-:Y:S01]  /*0540*/  IMAD.WIDE R20, R27, 0x4, R12 ;  /* 0x000000041b147825 */ /* 0x010fe200078e020c */
[----:B--2---:R-:W-:-:S03]  /*0550*/  VIMNMX R25, PT, PT, R22, R23, !PT ;  /* 0x0000001716197248 */ /* 0x004fc60007fe0100 */
[----:B------:R-:W-:Y:S02]  /*0560*/  IMAD.WIDE R22, R29, 0x4, R10 ;  /* 0x000000041d167825 */ /* 0x000fe400078e020a */
[----:B------:R0:W-:Y:S04]  /*0570*/  STG.E desc[UR6][R16.64], R25 ;  /* 0x0000001910007986 */ /* 0x0001e8000c101906 */
[----:B------:R-:W2:Y:S04]  /*0580*/  LDG.E R20, desc[UR6][R20.64] ;  /* 0x0000000614147981 */ /* 0x000ea8000c1e1900 */
[----:B------:R-:W2:Y:S02]  /*0590*/  LDG.E R23, desc[UR6][R22.64] ;  /* 0x0000000616177981 */ /* 0x000ea4000c1e1900 */
[----:B--2---:R-:W-:-:S13]  /*05a0*/  ISETP.NE.AND P0, PT, R20, R23, PT ;  /* 0x000000171400720c */ /* 0x004fda0003f05270 */
[----:B0-----:R-:W-:Y:S05]  /*05b0*/  @P0 BRA `(.L_x_4) ;  /* 0x00000000000c0947 */ /* 0x001fea0003800000 */
[----:B------:R-:W2:Y:S02]  /*05c0*/  LDG.E R18, desc[UR6][R18.64+-0x4] ;  /* 0xfffffc0612127981 */ /* 0x000ea4000c1e1900 */
[----:B--2---:R-:W-:-:S05]  /*05d0*/  VIADD R21, R18, 0x1 ;  /* 0x0000000112157836 */ /* 0x004fca0000000000 */
[----:B------:R0:W-:Y:S02]  /*05e0*/  STG.E desc[UR6][R16.64], R21 ;  /* 0x0000001510007986 */ /* 0x0001e4000c101906 */
.L_x_4:
[----:B------:R-:W-:Y:S05]  /*05f0*/  BSYNC.RECONVERGENT B0 ;  /* 0x0000000000007941 */ /* 0x000fea0003800200 */
.L_x_3:
[----:B0-----:R-:W-:Y:S01]  /*0600*/  VIADD R17, R5, 0x1 ;  /* 0x0000000105117836 */ /* 0x001fe20000000000 */
[----:B------:R-:W-:Y:S01]  /*0610*/  IADD3 R16, PT, PT, R7, 0x1, RZ ;  /* 0x0000000107107810 */ /* 0x000fe20007ffe0ff */
[----:B------:R-:W-:Y:S03]  /*0620*/  BAR.SYNC.DEFER_BLOCKING 0x0 ;  /* 0x0000000000007b1d */ /* 0x000fe60000010000 */
[C---:B------:R-:W-:Y:S02]  /*0630*/  ISETP.GT.AND P1, PT, R17.reuse, R9, PT ;  /* 0x000000091100720c */ /* 0x040fe40003f24270 */
[----:B------:R-:W-:Y:S01]  /*0640*/  ISETP.GT.AND P0, PT, R17, R8, PT ;  /* 0x000000081100720c */ /* 0x000fe20003f04270 */
[----:B------:R-:W-:Y:S10]  /*0650*/  BSSY.RECONVERGENT B0, `(.L_x_5) ;  /* 0x000001e000007945 */ /* 0x000ff40003800200 */
[----:B------:R-:W-:-:S04]  /*0660*/  @P1 IMAD.MOV R16, RZ, RZ, R7 ;  /* 0x000000ffff101224 */ /* 0x000fc800078e0207 */
[C---:B------:R-:W-:Y:S01]  /*0670*/  VIADD R7, R16.reuse, 0xffffffff ;  /* 0xffffffff10077836 */ /* 0x040fe20000000000 */
[----:B------:R-:W-:Y:S01]  /*0680*/  @!P0 IADD3 R7, PT, PT, R16, RZ, RZ ;  /* 0x000000ff10078210 */ /* 0x000fe20007ffe0ff */
[----:B------:R-:W-:-:S03]  /*0690*/  VIADD R16, R6, 0x3 ;  /* 0x0000000306107836 */ /* 0x000fc60000000000 */
[----:B------:R-:W-:Y:S02]  /*06a0*/  ISETP.GE.AND P1, PT, R0, R7, PT ;  /* 0x000000070000720c */ /* 0x000fe40003f26270 */
[----:B------:R-:W-:-:S11]  /*06b0*/  SEL R21, R16, UR4, P0 ;  /* 0x0000000410157c07 */ /* 0x000fd60008000000 */
        /* <DEDUP_REMOVED lines=23> */
.L_x_6:
[----:B------:R-:W-:Y:S05]  /*0830*/  BSYNC.RECONVERGENT B0 ;  /* 0x0000000000007941 */ /* 0x000fea0003800200 */
.L_x_5:
[----:B------:R-:W-:Y:S01]  /*0840*/  VIADD R25, R5, 0x2 ;  /* 0x0000000205197836 */ /* 0x000fe20000000000 */
[----:B0-----:R-:W-:Y:S01]  /*0850*/  IADD3 R16, PT, PT, R7, 0x1, RZ ;  /* 0x0000000107107810 */ /* 0x001fe20007ffe0ff */
[----:B------:R-:W-:Y:S01]  /*0860*/  VIADD R6, R6, 0x4 ;  /* 0x0000000406067836 */ /* 0x000fe20000000000 */
[----:B------:R-:W-:Y:S02]  /*0870*/  BAR.SYNC.DEFER_BLOCKING 0x0 ;  /* 0x0000000000007b1d */ /* 0x000fe40000010000 */
[C---:B------:R-:W-:Y:S02]  /*0880*/  ISETP.GT.AND P1, PT, R25.reuse, R9, PT ;  /* 0x000000091900720c */ /* 0x040fe40003f24270 */
[----:B------:R-:W-:Y:S02]  /*0890*/  ISETP.GT.AND P0, PT, R25, R8, PT ;  /* 0x000000081900720c */ /* 0x000fe40003f04270 */
[----:B------:R-:W-:Y:S02]  /*08a0*/  BSSY.RECONVERGENT B0, `(.L_x_7) ;  /* 0x000001d000007945 */ /* 0x000fe40003800200 */
[----:B------:R-:W-:-:S07]  /*08b0*/  SEL R21, R6, UR4, P0 ;  /* 0x0000000406157c07 */ /* 0x000fce0008000000 */
[----:B------:R-:W-:-:S04]  /*08c0*/  @P1 IMAD.MOV R16, RZ, RZ, R7 ;  /* 0x000000ffff101224 */ /* 0x000fc800078e0207 */
[C---:B------:R-:W-:Y:S01]  /*08d0*/  VIADD R7, R16.reuse, 0xffffffff ;  /* 0xffffffff10077836 */ /* 0x040fe20000000000 */
[----:B------:R-:W-:-:S04]  /*08e0*/  @!P0 IADD3 R7, PT, PT, R16, RZ, RZ ;  /* 0x000000ff10078210 */ /* 0x000fc80007ffe0ff */
[----:B------:R-:W-:-:S13]  /*08f0*/  ISETP.GE.AND P1, PT, R0, R7, PT ;  /* 0x000000070000720c */ /* 0x000fda0003f26270 */
[----:B------:R-:W-:Y:S05]  /*0900*/  @P1 BRA `(.L_x_8) ;  /* 0x0000000000581947 */ /* 0x000fea0003800000 */
[----:B------:R-:W-:Y:S01]  /*0910*/  VIADDMNMX R20, R5, 0x2, R8, PT ;  /* 0x0000000205147846 */ /* 0x000fe20003800108 */
        /* <DEDUP_REMOVED lines=21> */
.L_x_8:
[----:B------:R-:W-:Y:S05]  /*0a70*/  BSYNC.RECONVERGENT B0 ;  /* 0x0000000000007941 */ /* 0x000fea0003800200 */
.L_x_7:
[----:B------:R-:W-:Y:S01]  /*0a80*/  BAR.SYNC.DEFER_BLOCKING 0x0 ;  /* 0x0000000000007b1d */ /* 0x000fe20000010000 */
[----:B------:R-:W-:Y:S01]  /*0a90*/  ISETP.NE.AND P0, PT, R25, R4, PT ;  /* 0x000000041900720c */ /* 0x000fe20003f05270 */
[----:B------:R-:W-:-:S12]  /*0aa0*/  VIADD R5, R5, 0x4 ;  /* 0x0000000405057836 */ /* 0x000fd80000000000 */
[----:B------:R-:W-:Y:S05]  /*0ab0*/  @P0 BRA `(.L_x_9) ;  /* 0xfffffff400b40947 */ /* 0x000fea000383ffff */
[----:B------:R-:W-:-:S07]  /*0ac0*/  IADD3 R23, PT, PT, R5, -0x1, RZ ;  /* 0xffffffff05177810 */ /* 0x000fce0007ffe0ff */
.L_x_0:
[----:B------:R-:W-:-:S13]  /*0ad0*/  ISETP.NE.AND P0, PT, R2, RZ, PT ;  /* 0x000000ff0200720c */ /* 0x000fda0003f05270 */
[----:B------:R-:W-:Y:S05]  /*0ae0*/  @!P0 EXIT ;  /* 0x000000000000894d */ /* 0x000fea0003800000 */
[----:B---3--:R-:W1:Y:S01]  /*0af0*/  LDC R14, c[0x0][0x3a0] ;  /* 0x0000e800ff0e7b82 */ /* 0x008e620000000800 */
[----:B------:R-:W-:Y:S01]  /*0b00*/  IMAD.MOV R2, RZ, RZ, -R2 ;  /* 0x000000ffff027224 */ /* 0x000fe200078e0a02 */
[----:B------:R-:W2:Y:S06]  /*0b10*/  LDCU UR5, c[0x0][0x398] ;  /* 0x00007300ff0577ac */ /* 0x000eac0008000800 */
[----:B------:R-:W3:Y:S08]  /*0b20*/  LDC R6, c[0x0][0x384] ;  /* 0x0000e100ff067b82 */ /* 0x000ef00000000800 */
[----:B----4-:R-:W4:Y:S08]  /*0b30*/  LDC.64 R12, c[0x0][0x390] ;  /* 0x0000e400ff0c7b82 */ /* 0x010f300000000a00 */
[----:B------:R-:W0:Y:S01]  /*0b40*/  LDC.64 R10, c[0x0][0x3a8] ;  /* 0x0000ea00ff0a7b82 */ /* 0x000e220000000a00 */
[----:B-1----:R-:W-:-:S07]  /*0b50*/  IADD3 R25, PT, PT, -R14, UR4, R23 ;  /* 0x000000040e197c10 */ /* 0x002fce000fffe117 */
[----:B------:R-:W1:Y:S08]  /*0b60*/  LDC.64 R8, c[0x0][0x3b0] ;  /* 0x0000ec00ff087b82 */ /* 0x000e700000000a00 */
[----:B--23--:R-:W0:Y:S02]  /*0b70*/  LDC.64 R4, c[0x0][0x3a0] ;  /* 0x0000e800ff047b82 */ /* 0x00ce240000000a00 */
.L_x_12:
[C---:B0-----:R-:W-:Y:S01]  /*0b80*/  ISETP.GT.AND P1, PT, R23.reuse, R5, PT ;  /* 0x000000051700720c */ /* 0x041fe20003f24270 */
[----:B------:R-:W-:Y:S01]  /*0b90*/  BSSY.RECONVERGENT B0, `(.L_x_10) ;  /* 0x000001f000007945 */ /* 0x000fe20003800200 */
[----:B------:R-:W-:Y:S02]  /*0ba0*/  ISETP.GT.AND P0, PT, R23, R4, PT ;  /* 0x000000041700720c */ /* 0x000fe40003f04270 */
[----:B------:R-:W-:-:S09]  /*0bb0*/  IADD3 R14, PT, PT, R7, 0x1, RZ ;  /* 0x00000001070e7810 */ /* 0x000fd20007ffe0ff */
[----:B------:R-:W-:-:S05]  /*0bc0*/  @P1 IMAD.MOV R14, RZ, RZ, R7 ;  /* 0x000000ffff0e1224 */ /* 0x000fca00078e0207 */
[----:B------:R-:W-:Y:S01]  /*0bd0*/  IADD3 R7, PT, PT, R14, -0x1, RZ ;  /* 0xffffffff0e077810 */ /* 0x000fe20007ffe0ff */
[----:B------:R-:W-:-:S05]  /*0be0*/  @!P0 IMAD.MOV R7, RZ, RZ, R14 ;  /* 0x000000ffff078224 */ /* 0x000fca00078e020e */
[----:B------:R-:W-:-:S13]  /*0bf0*/  ISETP.GE.AND P1, PT, R0, R7, PT ;  /* 0x000000070000720c */ /* 0x000fda0003f26270 */
[----:B------:R-:W-:Y:S05]  /*0c00*/  @P1 BRA `(.L_x_11) ;  /* 0x00000000005c1947 */ /* 0x000fea0003800000 */
[----:B------:R-:W-:Y:S02]  /*0c10*/  SEL R15, R25, R6, P0 ;  /* 0x00000006190f7207 */ /* 0x000fe40000000000 */
[----:B------:R-:W-:Y:S02]  /*0c20*/  VIMNMX R14, PT, PT, R23, R4, PT ;  /* 0x00000004170e7248 */ /* 0x000fe40003fe0100 */
[----:B------:R-:W-:-:S03]  /*0c30*/  IADD3 R18, PT, PT, R15, R0, RZ ;  /* 0x000000000f127210 */ /* 0x000fc60007ffe0ff */
[----:B------:R-:W-:-:S04]  /*0c40*/  IMAD.IADD R19, R3, 0x1, R14 ;  /* 0x0000000103137824 */ /* 0x000fc800078e020e */
[----:B------:R-:W-:-:S05]  /*0c50*/  IMAD R15, R18, UR5, R19 ;  /* 0x00000005120f7c24 */ /* 0x000fca000f8e0213 */
[C---:B------:R-:W-:Y:S01]  /*0c60*/  IADD3 R17, PT, PT, R15.reuse, -UR5, RZ ;  /* 0x800000050f117c10 */ /* 0x040fe2000fffe0ff */
[----:B----4-:R-:W-:-:S04]  /*0c70*/  IMAD.WIDE R14, R15, 0x4, R12 ;  /* 0x000000040f0e7825 */ /* 0x010fc800078e020c */
[----:B------:R-:W-:Y:S01]  /*0c80*/  IMAD.WIDE R16, R17, 0x4, R12 ;  /* 0x0000000411107825 */ /* 0x000fe200078e020c */
[----:B------:R-:W2:Y:S04]  /*0c90*/  LDG.E R20, desc[UR6][R14.64+-0x4] ;  /* 0xfffffc060e147981 */ /* 0x000ea8000c1e1900 */
[----:B------:R-:W2:Y:S01]  /*0ca0*/  LDG.E R21, desc[UR6][R16.64] ;  /* 0x0000000610157981 */ /* 0x000ea2000c1e1900 */
[----:B------:R-:W-:Y:S01]  /*0cb0*/  IADD3 R29, PT, PT, R18, -R6, RZ ;  /* 0x80000006121d7210 */ /* 0x000fe20007ffe0ff */
[----:B------:R-:W-:-:S04]  /*0cc0*/  IMAD.IADD R19, R19, 0x1, -R6 ;  /* 0x0000000113137824 */ /* 0x000fc800078e0a06 */
[----:B------:R-:W-:Y:S01]  /*0cd0*/  IMAD.WIDE R18, R19, 0x4, R10 ;  /* 0x0000000413127825 */ /* 0x000fe200078e020a */
[----:B--2---:R-:W-:-:S03]  /*0ce0*/  VIMNMX R27, PT, PT, R20, R21, !PT ;  /* 0x00000015141b7248 */ /* 0x004fc60007fe0100 */
[----:B-1----:R-:W-:Y:S02]  /*0cf0*/  IMAD.WIDE R20, R29, 0x4, R8 ;  /* 0x000000041d147825 */ /* 0x002fe400078e0208 */
        /* <DEDUP_REMOVED lines=8> */
.L_x_11:
[----:B------:R-:W-:Y:S05]  /*0d80*/  BSYNC.RECONVERGENT B0 ;  /* 0x0000000000007941 */ /* 0x000fea0003800200 */
.L_x_10:
[----:B------:R-:W-:Y:S01]  /*0d90*/  IADD3 R2, PT, PT, R2, 0x1, RZ ;  /* 0x0000000102027810 */ /* 0x000fe20007ffe0ff */
[----:B------:R-:W-:Y:S01]  /*0da0*/  BAR.SYNC.DEFER_BLOCKING 0x0 ;  /* 0x0000000000007b1d */ /* 0x000fe20000010000 */
[----:B------:R-:W-:Y:S01]  /*0db0*/  VIADD R23, R23, 0x1 ;  /* 0x0000000117177836 */ /* 0x000fe20000000000 */
[----:B------:R-:W-:Y:S02]  /*0dc0*/  IADD3 R25, PT, PT, R25, 0x1, RZ ;  /* 0x0000000119197810 */ /* 0x000fe40007ffe0ff */
[----:B------:R-:W-:-:S13]  /*0dd0*/  ISETP.NE.AND P0, PT, R2, RZ, PT ;  /* 0x000000ff0200720c */ /* 0x000fda0003f05270 */
[----:B------:R-:W-:Y:S05]  /*0de0*/  @P0 BRA `(.L_x_12) ;  /* 0xfffffffc00640947 */ /* 0x000fea000383ffff */
[----:B------:R-:W-:Y:S05]  /*0df0*/  EXIT ;  /* 0x000000000000794d */ /* 0x000fea0003800000 */
.L_x_13:
[----:B------:R-:W-:-:S00]  /*0e00*/  BRA `(.L_x_13) ;  /* 0xfffffffc00fc7947 */ /* 0x000fc0000383ffff */
[----:B------:R-:W-:-:S00]  /*0e10*/  NOP ;  /* 0x0000000000007918 */ /* 0x000fc00000000000 */
        /* <DEDUP_REMOVED lines=14> */
.L_x_14:


//--------------------- .nv.shared.reserved.0     --------------------------
	.section	.nv.shared.reserved.0,"aw",@nobits
	.weak		__nv_reservedSMEM_offset_0_alias
	.size		__nv_reservedSMEM_offset_0_alias, 0, 64
	.other		__nv_reservedSMEM_offset_0_alias,@"STO_CUDA_RESERVED_SHARED STV_DEFAULT"
__nv_reservedSMEM_offset_0_alias:
	.zero		0
	.zero		64


//--------------------- .nv.constant0._Z3GPUiiiPiiiiiS_S_ --------------------------
	.section	.nv.constant0._Z3GPUiiiPiiiiiS_S_,"a",@progbits
	.sectionflags	@""
	.align	4
.nv.constant0._Z3GPUiiiPiiiiiS_S_:
	.zero		952


//--------------------- SYMBOLS --------------------------

	.type		.nv.reservedSmem.offset0,@object
	.size		.nv.reservedSmem.offset0,0x4
